//
// Generated by NVIDIA NVVM Compiler
//
// Compiler Build ID: CL-36424714
// Cuda compilation tools, release 13.0, V13.0.88
// Based on NVVM 20.0.0
//

.version 9.0
.target sm_100
.address_size 64

	// .globl	_Z3addPiS_S_i

.visible .entry _Z3addPiS_S_i(
	.param .u64 .ptr .align 1 _Z3addPiS_S_i_param_0,
	.param .u64 .ptr .align 1 _Z3addPiS_S_i_param_1,
	.param .u64 .ptr .align 1 _Z3addPiS_S_i_param_2,
	.param .u32 _Z3addPiS_S_i_param_3
)
{
	.reg .pred 	%p<2>;
	.reg .b32 	%r<9>;
	.reg .b64 	%rd<11>;

	ld.param.u64 	%rd1, [_Z3addPiS_S_i_param_0];
	ld.param.u64 	%rd2, [_Z3addPiS_S_i_param_1];
	ld.param.u64 	%rd3, [_Z3addPiS_S_i_param_2];
	ld.param.u32 	%r2, [_Z3addPiS_S_i_param_3];
	mov.u32 	%r3, %tid.x;
	mov.u32 	%r4, %ntid.x;
	mov.u32 	%r5, %ctaid.x;
	mad.lo.s32 	%r1, %r4, %r5, %r3;
	setp.ge.s32 	%p1, %r1, %r2;
	@%p1 bra 	$L__BB0_2;
	cvta.to.global.u64 	%rd4, %rd1;
	cvta.to.global.u64 	%rd5, %rd2;
	cvta.to.global.u64 	%rd6, %rd3;
	mul.wide.s32 	%rd7, %r1, 4;
	add.s64 	%rd8, %rd4, %rd7;
	ld.global.u32 	%r6, [%rd8];
	add.s64 	%rd9, %rd5, %rd7;
	ld.global.u32 	%r7, [%rd9];
	add.s32 	%r8, %r7, %r6;
	add.s64 	%rd10, %rd6, %rd7;
	st.global.u32 	[%rd10], %r8;
$L__BB0_2:
	ret;

}


// ===== COMPILED SASS (sm_100) =====

	.target	sm_100

	.elftype	@"ET_EXEC"


//--------------------- .note.nv.tkinfo           --------------------------
	.section	.note.nv.tkinfo,"",@"SHT_NOTE"
	.sectionflags	@"SHF_NOTE_NV_TKINFO"
	.tkinfo
        /*0018*/ 	.word	0x00000002
        /*0030*/ 	.string	""
        /*0030*/ 	.string	"ptxas"
        /*0030*/ 	.string	"Cuda compilation tools, release 13.0, V13.0.88"
        /*0030*/ 	.string	"Build cuda_13.0.r13.0/compiler.36424714_0"
        /*0030*/ 	.string	"-arch sm_100 -m 64 "



//--------------------- .note.nv.cuinfo           --------------------------
	.section	.note.nv.cuinfo,"",@"SHT_NOTE"
	.sectionflags	@"SHF_NOTE_NV_CUINFO"
        /*0018*/ 	.short	0x0002
        /*001a*/ 	.short	0x0064
        /*001c*/ 	.short	0x0082
	.zero		2


//--------------------- .nv.info                  --------------------------
	.section	.nv.info,"",@"SHT_CUDA_INFO"
	.align	4


	//----- nvinfo : EIATTR_REGCOUNT
	.align		4
        /*0000*/ 	.byte	0x04, 0x2f
        /*0002*/ 	.short	(.L_1 - .L_0)
	.align		4
.L_0:
        /*0004*/ 	.word	index@(_Z3addPiS_S_i)
        /*0008*/ 	.word	0x0000000c


	//----- nvinfo : EIATTR_FRAME_SIZE
	.align		4
.L_1:
        /*000c*/ 	.byte	0x04, 0x11
        /*000e*/ 	.short	(.L_3 - .L_2)
	.align		4
.L_2:
        /*0010*/ 	.word	index@(_Z3addPiS_S_i)
        /*0014*/ 	.word	0x00000000


	//----- nvinfo : EIATTR_MIN_STACK_SIZE
	.align		4
.L_3:
        /*0018*/ 	.byte	0x04, 0x12
        /*001a*/ 	.short	(.L_5 - .L_4)
	.align		4
.L_4:
        /*001c*/ 	.word	index@(_Z3addPiS_S_i)
        /*0020*/ 	.word	0x00000000
.L_5:


//--------------------- .nv.compat                --------------------------
	.section	.nv.compat,"",@"SHT_CUDA_COMPAT_INFO"
	.align	4
        /*0000*/ 	.byte	0x02, 0x09, 0x00, 0x00, 0x02, 0x02, 0x01, 0x00, 0x02, 0x05, 0x05, 0x00, 0x03, 0x07, 0x01, 0x01
        /*0010*/ 	.byte	0x02, 0x03, 0x00, 0x00, 0x02, 0x06, 0x01, 0x00, 0x04, 0x0b, 0x08, 0x00, 0x09, 0x00, 0x00, 0x00
        /*0020*/ 	.byte	0x00, 0x00, 0x00, 0x00


//--------------------- .nv.info._Z3addPiS_S_i    --------------------------
	.section	.nv.info._Z3addPiS_S_i,"",@"SHT_CUDA_INFO"
	.sectionflags	@""
	.align	4


	//----- nvinfo : EIATTR_CUDA_API_VERSION
	.align		4
        /*0000*/ 	.byte	0x04, 0x37
        /*0002*/ 	.short	(.L_7 - .L_6)
.L_6:
        /*0004*/ 	.word	0x00000082


	//----- nvinfo : EIATTR_KPARAM_INFO
	.align		4
.L_7:
        /*0008*/ 	.byte	0x04, 0x17
        /*000a*/ 	.short	(.L_9 - .L_8)
.L_8:
        /*000c*/ 	.word	0x00000000
        /*0010*/ 	.short	0x0003
        /*0012*/ 	.short	0x0018
        /*0014*/ 	.byte	0x00, 0xf0, 0x11, 0x00


	//----- nvinfo : EIATTR_KPARAM_INFO
	.align		4
.L_9:
        /*0018*/ 	.byte	0x04, 0x17
        /*001a*/ 	.short	(.L_11 - .L_10)
.L_10:
        /*001c*/ 	.word	0x00000000
        /*0020*/ 	.short	0x0002
        /*0022*/ 	.short	0x0010
        /*0024*/ 	.byte	0x00, 0xf5, 0x21, 0x00


	//----- nvinfo : EIATTR_KPARAM_INFO
	.align		4
.L_11:
        /*0028*/ 	.byte	0x04, 0x17
        /*002a*/ 	.short	(.L_13 - .L_12)
.L_12:
        /*002c*/ 	.word	0x00000000
        /*0030*/ 	.short	0x0001
        /*0032*/ 	.short	0x0008
        /*0034*/ 	.byte	0x00, 0xf5, 0x21, 0x00


	//----- nvinfo : EIATTR_KPARAM_INFO
	.align		4
.L_13:
        /*0038*/ 	.byte	0x04, 0x17
        /*003a*/ 	.short	(.L_15 - .L_14)
.L_14:
        /*003c*/ 	.word	0x00000000
        /*0040*/ 	.short	0x0000
        /*0042*/ 	.short	0x0000
        /*0044*/ 	.byte	0x00, 0xf5, 0x21, 0x00


	//----- nvinfo : EIATTR_SPARSE_MMA_MASK
	.align		4
.L_15:
        /*0048*/ 	.byte	0x03, 0x50
        /*004a*/ 	.short	0x0000


	//----- nvinfo : EIATTR_MAXREG_COUNT
	.align		4
        /*004c*/ 	.byte	0x03, 0x1b
        /*004e*/ 	.short	0x00ff


	//----- nvinfo : EIATTR_MERCURY_ISA_VERSION
	.align		4
        /*0050*/ 	.byte	0x03, 0x5f
        /*0052*/ 	.short	0x0101


	//----- nvinfo : EIATTR_VRC_CTA_INIT_COUNT
	.align		4
        /*0054*/ 	.byte	0x02, 0x4a
	.zero		1
	.zero		1


	//----- nvinfo : EIATTR_EXIT_INSTR_OFFSETS
	.align		4
        /*0058*/ 	.byte	0x04, 0x1c
        /*005a*/ 	.short	(.L_17 - .L_16)


	//   ....[0]....
.L_16:
        /*005c*/ 	.word	0x00000070


	//   ....[1]....
        /*0060*/ 	.word	0x00000130


	//----- nvinfo : EIATTR_CBANK_PARAM_SIZE
	.align		4
.L_17:
        /*0064*/ 	.byte	0x03, 0x19
        /*0066*/ 	.short	0x001c


	//----- nvinfo : EIATTR_PARAM_CBANK
	.align		4
        /*0068*/ 	.byte	0x04, 0x0a
        /*006a*/ 	.short	(.L_19 - .L_18)
	.align		4
.L_18:
        /*006c*/ 	.word	index@(.nv.constant0._Z3addPiS_S_i)
        /*0070*/ 	.short	0x0380
        /*0072*/ 	.short	0x001c


	//----- nvinfo : EIATTR_SW_WAR
	.align		4
.L_19:
        /*0074*/ 	.byte	0x04, 0x36
        /*0076*/ 	.short	(.L_21 - .L_20)
.L_20:
        /*0078*/ 	.word	0x00000008
.L_21:


//--------------------- .nv.callgraph             --------------------------
	.section	.nv.callgraph,"",@"SHT_CUDA_CALLGRAPH"
	.align	4
	.sectionentsize	8
	.align		4
        /*0000*/ 	.word	0x00000000
	.align		4
        /*0004*/ 	.word	0xffffffff
	.align		4
        /*0008*/ 	.word	0x00000000
	.align		4
        /*000c*/ 	.word	0xfffffffe
	.align		4
        /*0010*/ 	.word	0x00000000
	.align		4
        /*0014*/ 	.word	0xfffffffd
	.align		4
        /*0018*/ 	.word	0x00000000
	.align		4
        /*001c*/ 	.word	0xfffffffc


//--------------------- .text._Z3addPiS_S_i       --------------------------
	.section	.text._Z3addPiS_S_i,"ax",@progbits
	.align	128
        .global         _Z3addPiS_S_i
        .type           _Z3addPiS_S_i,@function
        .size           _Z3addPiS_S_i,(.L_x_1 - _Z3addPiS_S_i)
        .other          _Z3addPiS_S_i,@"STO_CUDA_ENTRY STV_DEFAULT"
_Z3addPiS_S_i:
.text._Z3addPiS_S_i:
[----:B------:R-:W-:Y:S01]  /*0000*/  LDC R1, c[0x0][0x37c] ;  /* 0x0000df00ff017b82 */ /* 0x000fe20000000800 */
[----:B------:R-:W0:Y:S01]  /*0010*/  S2R R9, SR_TID.X ;  /* 0x0000000000097919 */ /* 0x000e220000002100 */
[----:B------:R-:W0:Y:S01]  /*0020*/  LDCU UR4, c[0x0][0x360] ;  /* 0x00006c00ff0477ac */ /* 0x000e220008000800 */
[----:B------:R-:W0:Y:S01]  /*0030*/  S2R R0, SR_CTAID.X ;  /* 0x0000000000007919 */ /* 0x000e220000002500 */
[----:B------:R-:W1:Y:S01]  /*0040*/  LDCU UR5, c[0x0][0x398] ;  /* 0x00007300ff0577ac */ /* 0x000e620008000800 */
[----:B0-----:R-:W-:-:S05]  /*0050*/  IMAD R9, R0, UR4, R9 ;  /* 0x0000000400097c24 */ /* 0x001fca000f8e0209 */
[----:B-1----:R-:W-:-:S13]  /*0060*/  ISETP.GE.AND P0, PT, R9, UR5, PT ;  /* 0x0000000509007c0c */ /* 0x002fda000bf06270 */
[----:B------:R-:W-:Y:S05]  /*0070*/  @P0 EXIT ;  /* 0x000000000000094d */ /* 0x000fea0003800000 */
[----:B------:R-:W0:Y:S01]  /*0080*/  LDC.64 R2, c[0x0][0x380] ;  /* 0x0000e000ff027b82 */ /* 0x000e220000000a00 */
[----:B------:R-:W1:Y:S07]  /*0090*/  LDCU.64 UR4, c[0x0][0x358] ;  /* 0x00006b00ff0477ac */ /* 0x000e6e0008000a00 */
[----:B------:R-:W2:Y:S08]  /*00a0*/  LDC.64 R4, c[0x0][0x388] ;  /* 0x0000e200ff047b82 */ /* 0x000eb00000000a00 */
[----:B------:R-:W3:Y:S01]  /*00b0*/  LDC.64 R6, c[0x0][0x390] ;  /* 0x0000e400ff067b82 */ /* 0x000ee20000000a00 */
[----:B0-----:R-:W-:-:S06]  /*00c0*/  IMAD.WIDE R2, R9, 0x4, R2 ;  /* 0x0000000409027825 */ /* 0x001fcc00078e0202 */
[----:B-1----:R-:W4:Y:S01]  /*00d0*/  LDG.E R2, desc[UR4][R2.64] ;  /* 0x0000000402027981 */ /* 0x002f22000c1e1900 */
[----:B--2---:R-:W-:-:S06]  /*00e0*/  IMAD.WIDE R4, R9, 0x4, R4 ;  /* 0x0000000409047825 */ /* 0x004fcc00078e0204 */
[----:B------:R-:W4:Y:S01]  /*00f0*/  LDG.E R5, desc[UR4][R4.64] ;  /* 0x0000000404057981 */ /* 0x000f22000c1e1900 */
[----:B---3--:R-:W-:Y:S01]  /*0100*/  IMAD.WIDE R6, R9, 0x4, R6 ;  /* 0x0000000409067825 */ /* 0x008fe200078e0206 */
[----:B----4-:R-:W-:-:S05]  /*0110*/  IADD3 R9, PT, PT, R2, R5, RZ ;  /* 0x0000000502097210 */ /* 0x010fca0007ffe0ff */
[----:B------:R-:W-:Y:S01]  /*0120*/  STG.E desc[UR4][R6.64], R9 ;  /* 0x0000000906007986 */ /* 0x000fe2000c101904 */
[----:B------:R-:W-:Y:S05]  /*0130*/  EXIT ;  /* 0x000000000000794d */ /* 0x000fea0003800000 */
.L_x_0:
[----:B------:R-:W-:-:S00]  /*0140*/  BRA `(.L_x_0) ;  /* 0xfffffffc00fc7947 */ /* 0x000fc0000383ffff */
[----:B------:R-:W-:-:S00]  /*0150*/  NOP ;  /* 0x0000000000007918 */ /* 0x000fc00000000000 */
        /* <DEDUP_REMOVED lines=10> */
.L_x_1:


//--------------------- .nv.shared.reserved.0     --------------------------
	.section	.nv.shared.reserved.0,"aw",@nobits
	.weak		__nv_reservedSMEM_offset_0_alias
	.size		__nv_reservedSMEM_offset_0_alias, 0, 64
	.other		__nv_reservedSMEM_offset_0_alias,@"STO_CUDA_RESERVED_SHARED STV_DEFAULT"
__nv_reservedSMEM_offset_0_alias:
	.zero		0
	.zero		64


//--------------------- .nv.constant0._Z3addPiS_S_i --------------------------
	.section	.nv.constant0._Z3addPiS_S_i,"a",@progbits
	.sectionflags	@""
	.align	4
.nv.constant0._Z3addPiS_S_i:
	.zero		924


//--------------------- SYMBOLS --------------------------

	.type		.nv.reservedSmem.offset0,@object
	.size		.nv.reservedSmem.offset0,0x4
